//
// Generated by NVIDIA NVVM Compiler
//
// Compiler Build ID: CL-36424714
// Cuda compilation tools, release 13.0, V13.0.88
// Based on NVVM 20.0.0
//

.version 9.0
.target sm_100
.address_size 64

	// .globl	_Z7findMaxPiiiS_

.visible .entry _Z7findMaxPiiiS_(
	.param .u64 .ptr .align 1 _Z7findMaxPiiiS__param_0,
	.param .u32 _Z7findMaxPiiiS__param_1,
	.param .u32 _Z7findMaxPiiiS__param_2,
	.param .u64 .ptr .align 1 _Z7findMaxPiiiS__param_3
)
{
	.reg .pred 	%p<8>;
	.reg .b32 	%r<36>;
	.reg .b64 	%rd<15>;

	ld.param.u64 	%rd4, [_Z7findMaxPiiiS__param_0];
	ld.param.u32 	%r13, [_Z7findMaxPiiiS__param_1];
	ld.param.u32 	%r14, [_Z7findMaxPiiiS__param_2];
	ld.param.u64 	%rd5, [_Z7findMaxPiiiS__param_3];
	cvta.to.global.u64 	%rd1, %rd5;
	mov.u32 	%r1, %tid.x;
	mov.u32 	%r15, %ctaid.x;
	mov.u32 	%r34, %ntid.x;
	mov.u32 	%r16, %nctaid.x;
	mul.lo.s32 	%r17, %r34, %r15;
	shl.b32 	%r3, %r17, 1;
	add.s32 	%r4, %r3, %r1;
	add.s32 	%r18, %r4, %r13;
	mul.wide.u32 	%rd6, %r4, 4;
	add.s64 	%rd2, %rd1, %rd6;
	st.global.u32 	[%rd2], %r18;
	add.s32 	%r19, %r4, %r34;
	add.s32 	%r20, %r18, %r34;
	mul.wide.u32 	%rd7, %r19, 4;
	add.s64 	%rd8, %rd1, %rd7;
	st.global.u32 	[%rd8], %r20;
	bar.sync 	0;
	add.s32 	%r21, %r15, 1;
	setp.ne.s32 	%p1, %r16, %r21;
	@%p1 bra 	$L__BB0_2;
	add.s32 	%r22, %r3, %r13;
	sub.s32 	%r23, %r14, %r22;
	add.s32 	%r24, %r23, 1;
	shr.u32 	%r25, %r24, 31;
	add.s32 	%r26, %r24, %r25;
	shr.s32 	%r34, %r26, 1;
$L__BB0_2:
	setp.lt.s32 	%p2, %r34, 1;
	@%p2 bra 	$L__BB0_10;
	cvta.to.global.u64 	%rd3, %rd4;
$L__BB0_4:
	setp.ge.u32 	%p3, %r1, %r34;
	@%p3 bra 	$L__BB0_8;
	ld.global.u32 	%r8, [%rd2];
	add.s32 	%r9, %r34, %r4;
	setp.ge.s32 	%p4, %r9, %r14;
	mov.u32 	%r35, %r8;
	@%p4 bra 	$L__BB0_7;
	mul.wide.u32 	%rd9, %r9, 4;
	add.s64 	%rd10, %rd1, %rd9;
	ld.global.u32 	%r35, [%rd10];
$L__BB0_7:
	mul.wide.s32 	%rd11, %r8, 4;
	add.s64 	%rd12, %rd3, %rd11;
	ld.global.u32 	%r27, [%rd12];
	abs.s32 	%r28, %r27;
	mul.wide.s32 	%rd13, %r35, 4;
	add.s64 	%rd14, %rd3, %rd13;
	ld.global.u32 	%r29, [%rd14];
	abs.s32 	%r30, %r29;
	setp.gt.s32 	%p5, %r28, %r30;
	selp.b32 	%r31, %r8, %r35, %p5;
	st.global.u32 	[%rd2], %r31;
$L__BB0_8:
	setp.eq.s32 	%p6, %r34, 1;
	@%p6 bra 	$L__BB0_10;
	bar.sync 	0;
	add.s32 	%r32, %r34, 1;
	shr.u32 	%r12, %r32, 1;
	setp.ne.s32 	%p7, %r34, 0;
	mov.u32 	%r34, %r12;
	@%p7 bra 	$L__BB0_4;
$L__BB0_10:
	ret;

}


// ===== COMPILED SASS (sm_100) =====

	.target	sm_100

	.elftype	@"ET_EXEC"


//--------------------- .note.nv.tkinfo           --------------------------
	.section	.note.nv.tkinfo,"",@"SHT_NOTE"
	.sectionflags	@"SHF_NOTE_NV_TKINFO"
	.tkinfo
        /*0018*/ 	.word	0x00000002
        /*0030*/ 	.string	""
        /*0030*/ 	.string	"ptxas"
        /*0030*/ 	.string	"Cuda compilation tools, release 13.0, V13.0.88"
        /*0030*/ 	.string	"Build cuda_13.0.r13.0/compiler.36424714_0"
        /*0030*/ 	.string	"-arch sm_100 -m 64 "



//--------------------- .note.nv.cuinfo           --------------------------
	.section	.note.nv.cuinfo,"",@"SHT_NOTE"
	.sectionflags	@"SHF_NOTE_NV_CUINFO"
        /*0018*/ 	.short	0x0002
        /*001a*/ 	.short	0x0064
        /*001c*/ 	.short	0x0082
	.zero		2


//--------------------- .nv.info                  --------------------------
	.section	.nv.info,"",@"SHT_CUDA_INFO"
	.align	4


	//----- nvinfo : EIATTR_REGCOUNT
	.align		4
        /*0000*/ 	.byte	0x04, 0x2f
        /*0002*/ 	.short	(.L_1 - .L_0)
	.align		4
.L_0:
        /*0004*/ 	.word	index@(_Z7findMaxPiiiS_)
        /*0008*/ 	.word	0x00000016


	//----- nvinfo : EIATTR_FRAME_SIZE
	.align		4
.L_1:
        /*000c*/ 	.byte	0x04, 0x11
        /*000e*/ 	.short	(.L_3 - .L_2)
	.align		4
.L_2:
        /*0010*/ 	.word	index@(_Z7findMaxPiiiS_)
        /*0014*/ 	.word	0x00000000


	//----- nvinfo : EIATTR_MIN_STACK_SIZE
	.align		4
.L_3:
        /*0018*/ 	.byte	0x04, 0x12
        /*001a*/ 	.short	(.L_5 - .L_4)
	.align		4
.L_4:
        /*001c*/ 	.word	index@(_Z7findMaxPiiiS_)
        /*0020*/ 	.word	0x00000000
.L_5:


//--------------------- .nv.compat                --------------------------
	.section	.nv.compat,"",@"SHT_CUDA_COMPAT_INFO"
	.align	4
        /*0000*/ 	.byte	0x02, 0x09, 0x00, 0x00, 0x02, 0x02, 0x01, 0x00, 0x02, 0x05, 0x05, 0x00, 0x03, 0x07, 0x01, 0x01
        /*0010*/ 	.byte	0x02, 0x03, 0x00, 0x00, 0x02, 0x06, 0x01, 0x00, 0x04, 0x0b, 0x08, 0x00, 0x09, 0x00, 0x00, 0x00
        /*0020*/ 	.byte	0x00, 0x00, 0x00, 0x00


//--------------------- .nv.info._Z7findMaxPiiiS_ --------------------------
	.section	.nv.info._Z7findMaxPiiiS_,"",@"SHT_CUDA_INFO"
	.sectionflags	@""
	.align	4


	//----- nvinfo : EIATTR_CUDA_API_VERSION
	.align		4
        /*0000*/ 	.byte	0x04, 0x37
        /*0002*/ 	.short	(.L_7 - .L_6)
.L_6:
        /*0004*/ 	.word	0x00000082


	//----- nvinfo : EIATTR_KPARAM_INFO
	.align		4
.L_7:
        /*0008*/ 	.byte	0x04, 0x17
        /*000a*/ 	.short	(.L_9 - .L_8)
.L_8:
        /*000c*/ 	.word	0x00000000
        /*0010*/ 	.short	0x0003
        /*0012*/ 	.short	0x0010
        /*0014*/ 	.byte	0x00, 0xf5, 0x21, 0x00


	//----- nvinfo : EIATTR_KPARAM_INFO
	.align		4
.L_9:
        /*0018*/ 	.byte	0x04, 0x17
        /*001a*/ 	.short	(.L_11 - .L_10)
.L_10:
        /*001c*/ 	.word	0x00000000
        /*0020*/ 	.short	0x0002
        /*0022*/ 	.short	0x000c
        /*0024*/ 	.byte	0x00, 0xf0, 0x11, 0x00


	//----- nvinfo : EIATTR_KPARAM_INFO
	.align		4
.L_11:
        /*0028*/ 	.byte	0x04, 0x17
        /*002a*/ 	.short	(.L_13 - .L_12)
.L_12:
        /*002c*/ 	.word	0x00000000
        /*0030*/ 	.short	0x0001
        /*0032*/ 	.short	0x0008
        /*0034*/ 	.byte	0x00, 0xf0, 0x11, 0x00


	//----- nvinfo : EIATTR_KPARAM_INFO
	.align		4
.L_13:
        /*0038*/ 	.byte	0x04, 0x17
        /*003a*/ 	.short	(.L_15 - .L_14)
.L_14:
        /*003c*/ 	.word	0x00000000
        /*0040*/ 	.short	0x0000
        /*0042*/ 	.short	0x0000
        /*0044*/ 	.byte	0x00, 0xf5, 0x21, 0x00


	//----- nvinfo : EIATTR_SPARSE_MMA_MASK
	.align		4
.L_15:
        /*0048*/ 	.byte	0x03, 0x50
        /*004a*/ 	.short	0x0000


	//----- nvinfo : EIATTR_MAXREG_COUNT
	.align		4
        /*004c*/ 	.byte	0x03, 0x1b
        /*004e*/ 	.short	0x00ff


	//----- nvinfo : EIATTR_NUM_BARRIERS
	.align		4
        /*0050*/ 	.byte	0x02, 0x4c
        /*0052*/ 	.byte	0x01
	.zero		1


	//----- nvinfo : EIATTR_MERCURY_ISA_VERSION
	.align		4
        /*0054*/ 	.byte	0x03, 0x5f
        /*0056*/ 	.short	0x0101


	//----- nvinfo : EIATTR_VRC_CTA_INIT_COUNT
	.align		4
        /*0058*/ 	.byte	0x02, 0x4a
	.zero		1
	.zero		1


	//----- nvinfo : EIATTR_EXIT_INSTR_OFFSETS
	.align		4
        /*005c*/ 	.byte	0x04, 0x1c
        /*005e*/ 	.short	(.L_17 - .L_16)


	//   ....[0]....
.L_16:
        /*0060*/ 	.word	0x000001c0


	//   ....[1]....
        /*0064*/ 	.word	0x00000320


	//   ....[2]....
        /*0068*/ 	.word	0x00000380


	//----- nvinfo : EIATTR_CRS_STACK_SIZE
	.align		4
.L_17:
        /*006c*/ 	.byte	0x04, 0x1e
        /*006e*/ 	.short	(.L_19 - .L_18)
.L_18:
        /*0070*/ 	.word	0x00000000


	//----- nvinfo : EIATTR_CBANK_PARAM_SIZE
	.align		4
.L_19:
        /*0074*/ 	.byte	0x03, 0x19
        /*0076*/ 	.short	0x0018


	//----- nvinfo : EIATTR_PARAM_CBANK
	.align		4
        /*0078*/ 	.byte	0x04, 0x0a
        /*007a*/ 	.short	(.L_21 - .L_20)
	.align		4
.L_20:
        /*007c*/ 	.word	index@(.nv.constant0._Z7findMaxPiiiS_)
        /*0080*/ 	.short	0x0380
        /*0082*/ 	.short	0x0018


	//----- nvinfo : EIATTR_SW_WAR
	.align		4
.L_21:
        /*0084*/ 	.byte	0x04, 0x36
        /*0086*/ 	.short	(.L_23 - .L_22)
.L_22:
        /*0088*/ 	.word	0x00000008
.L_23:


//--------------------- .nv.callgraph             --------------------------
	.section	.nv.callgraph,"",@"SHT_CUDA_CALLGRAPH"
	.align	4
	.sectionentsize	8
	.align		4
        /*0000*/ 	.word	0x00000000
	.align		4
        /*0004*/ 	.word	0xffffffff
	.align		4
        /*0008*/ 	.word	0x00000000
	.align		4
        /*000c*/ 	.word	0xfffffffe
	.align		4
        /*0010*/ 	.word	0x00000000
	.align		4
        /*0014*/ 	.word	0xfffffffd
	.align		4
        /*0018*/ 	.word	0x00000000
	.align		4
        /*001c*/ 	.word	0xfffffffc


//--------------------- .text._Z7findMaxPiiiS_    --------------------------
	.section	.text._Z7findMaxPiiiS_,"ax",@progbits
	.align	128
        .global         _Z7findMaxPiiiS_
        .type           _Z7findMaxPiiiS_,@function
        .size           _Z7findMaxPiiiS_,(.L_x_4 - _Z7findMaxPiiiS_)
        .other          _Z7findMaxPiiiS_,@"STO_CUDA_ENTRY STV_DEFAULT"
_Z7findMaxPiiiS_:
.text._Z7findMaxPiiiS_:
[----:B------:R-:W-:Y:S08]  /*0000*/  LDC R1, c[0x0][0x37c] ;  /* 0x0000df00ff017b82 */ /* 0x000ff00000000800 */
[----:B------:R-:W0:Y:S01]  /*0010*/  S2UR UR6, SR_CTAID.X ;  /* 0x00000000000679c3 */ /* 0x000e220000002500 */
[----:B------:R-:W1:Y:S07]  /*0020*/  S2R R7, SR_TID.X ;  /* 0x0000000000077919 */ /* 0x000e6e0000002100 */
[----:B------:R-:W2:Y:S08]  /*0030*/  LDC R0, c[0x0][0x360] ;  /* 0x0000d800ff007b82 */ /* 0x000eb00000000800 */
[----:B------:R-:W3:Y:S01]  /*0040*/  LDC R2, c[0x0][0x370] ;  /* 0x0000dc00ff027b82 */ /* 0x000ee20000000800 */
[----:B0-----:R-:W-:-:S07]  /*0050*/  UIADD3 UR4, UPT, UPT, UR6, 0x1, URZ ;  /* 0x0000000106047890 */ /* 0x001fce000fffe0ff */
[----:B------:R-:W0:Y:S01]  /*0060*/  LDC R6, c[0x0][0x388] ;  /* 0x0000e200ff067b82 */ /* 0x000e220000000800 */
[----:B--2---:R-:W-:-:S07]  /*0070*/  IMAD R4, R0, UR6, RZ ;  /* 0x0000000600047c24 */ /* 0x004fce000f8e02ff */
[----:B------:R-:W2:Y:S01]  /*0080*/  LDC.64 R10, c[0x0][0x390] ;  /* 0x0000e400ff0a7b82 */ /* 0x000ea20000000a00 */
[----:B------:R-:W4:Y:S01]  /*0090*/  LDCU UR6, c[0x0][0x38c] ;  /* 0x00007180ff0677ac */ /* 0x000f220008000800 */
[----:B-1----:R-:W-:Y:S01]  /*00a0*/  IMAD R9, R4, 0x2, R7 ;  /* 0x0000000204097824 */ /* 0x002fe200078e0207 */
[----:B---3--:R-:W-:Y:S01]  /*00b0*/  ISETP.NE.AND P0, PT, R2, UR4, PT ;  /* 0x0000000402007c0c */ /* 0x008fe2000bf05270 */
[----:B------:R-:W1:Y:S02]  /*00c0*/  LDCU.64 UR4, c[0x0][0x358] ;  /* 0x00006b00ff0477ac */ /* 0x000e640008000a00 */
[C---:B------:R-:W-:Y:S02]  /*00d0*/  IMAD.IADD R5, R9.reuse, 0x1, R0 ;  /* 0x0000000109057824 */ /* 0x040fe400078e0200 */
[----:B0-----:R-:W-:-:S08]  /*00e0*/  IMAD.IADD R13, R9, 0x1, R6 ;  /* 0x00000001090d7824 */ /* 0x001fd000078e0206 */
[----:B------:R-:W0:Y:S01]  /*00f0*/  @!P0 LDC R17, c[0x0][0x38c] ;  /* 0x0000e300ff118b82 */ /* 0x000e220000000800 */
[----:B------:R-:W-:Y:S02]  /*0100*/  @!P0 IMAD R4, R4, 0x2, R6 ;  /* 0x0000000204048824 */ /* 0x000fe400078e0206 */
[----:B------:R-:W-:Y:S02]  /*0110*/  IMAD.IADD R15, R13, 0x1, R0 ;  /* 0x000000010d0f7824 */ /* 0x000fe400078e0200 */
[----:B--2---:R-:W-:-:S04]  /*0120*/  IMAD.WIDE.U32 R2, R9, 0x4, R10 ;  /* 0x0000000409027825 */ /* 0x004fc800078e000a */
[----:B------:R-:W-:Y:S01]  /*0130*/  IMAD.WIDE.U32 R10, R5, 0x4, R10 ;  /* 0x00000004050a7825 */ /* 0x000fe200078e000a */
[----:B-1----:R1:W-:Y:S04]  /*0140*/  STG.E desc[UR4][R2.64], R13 ;  /* 0x0000000d02007986 */ /* 0x0023e8000c101904 */
[----:B------:R1:W-:Y:S01]  /*0150*/  STG.E desc[UR4][R10.64], R15 ;  /* 0x0000000f0a007986 */ /* 0x0003e2000c101904 */
[----:B0-----:R-:W-:Y:S02]  /*0160*/  @!P0 IADD3 R6, PT, PT, -R4, 0x1, R17 ;  /* 0x0000000104068810 */ /* 0x001fe40007ffe111 */
[----:B------:R-:W0:Y:S02]  /*0170*/  LDC.64 R4, c[0x0][0x380] ;  /* 0x0000e000ff047b82 */ /* 0x000e240000000a00 */
[----:B------:R-:W-:-:S04]  /*0180*/  @!P0 LEA.HI R6, R6, R6, RZ, 0x1 ;  /* 0x0000000606068211 */ /* 0x000fc800078f08ff */
[----:B------:R-:W-:Y:S02]  /*0190*/  @!P0 SHF.R.S32.HI R0, RZ, 0x1, R6 ;  /* 0x00000001ff008819 */ /* 0x000fe40000011406 */
[----:B------:R-:W-:Y:S02]  /*01a0*/  BAR.SYNC.DEFER_BLOCKING 0x0 ;  /* 0x0000000000007b1d */ /* 0x000fe40000010000 */
[----:B------:R-:W-:-:S13]  /*01b0*/  ISETP.GE.AND P0, PT, R0, 0x1, PT ;  /* 0x000000010000780c */ /* 0x000fda0003f06270 */
[----:B-1--4-:R-:W-:Y:S05]  /*01c0*/  @!P0 EXIT ;  /* 0x000000000000894d */ /* 0x012fea0003800000 */
.L_x_2:
[----:B------:R-:W-:Y:S01]  /*01d0*/  ISETP.GE.U32.AND P1, PT, R7, R0, PT ;  /* 0x000000000700720c */ /* 0x000fe20003f26070 */
[----:B------:R-:W-:Y:S01]  /*01e0*/  BSSY.RECONVERGENT B0, `(.L_x_0) ;  /* 0x0000013000007945 */ /* 0x000fe20003800200 */
[----:B------:R-:W-:-:S11]  /*01f0*/  ISETP.NE.AND P0, PT, R0, 0x1, PT ;  /* 0x000000010000780c */ /* 0x000fd60003f05270 */
[----:B-1----:R-:W-:Y:S05]  /*0200*/  @P1 BRA `(.L_x_1) ;  /* 0x0000000000401947 */ /* 0x002fea0003800000 */
[----:B------:R-:W2:Y:S01]  /*0210*/  LDG.E R17, desc[UR4][R2.64] ;  /* 0x0000000402117981 */ /* 0x000ea2000c1e1900 */
[----:B------:R-:W-:-:S05]  /*0220*/  IMAD.IADD R13, R9, 0x1, R0 ;  /* 0x00000001090d7824 */ /* 0x000fca00078e0200 */
[----:B------:R-:W-:-:S13]  /*0230*/  ISETP.GE.AND P1, PT, R13, UR6, PT ;  /* 0x000000060d007c0c */ /* 0x000fda000bf26270 */
[----:B------:R-:W1:Y:S02]  /*0240*/  @!P1 LDC.64 R10, c[0x0][0x390] ;  /* 0x0000e400ff0a9b82 */ /* 0x000e640000000a00 */
[----:B-1----:R-:W-:-:S04]  /*0250*/  @!P1 IMAD.WIDE.U32 R10, R13, 0x4, R10 ;  /* 0x000000040d0a9825 */ /* 0x002fc800078e000a */
[----:B--2---:R-:W-:-:S06]  /*0260*/  IMAD.MOV.U32 R6, RZ, RZ, R17 ;  /* 0x000000ffff067224 */ /* 0x004fcc00078e0011 */
[----:B------:R-:W2:Y:S01]  /*0270*/  @!P1 LDG.E R6, desc[UR4][R10.64] ;  /* 0x000000040a069981 */ /* 0x000ea2000c1e1900 */
[----:B0-----:R-:W-:-:S06]  /*0280*/  IMAD.WIDE R12, R17, 0x4, R4 ;  /* 0x00000004110c7825 */ /* 0x001fcc00078e0204 */
[----:B------:R-:W3:Y:S01]  /*0290*/  LDG.E R12, desc[UR4][R12.64] ;  /* 0x000000040c0c7981 */ /* 0x000ee2000c1e1900 */
[----:B--2---:R-:W-:-:S06]  /*02a0*/  IMAD.WIDE R14, R6, 0x4, R4 ;  /* 0x00000004060e7825 */ /* 0x004fcc00078e0204 */
[----:B------:R-:W2:Y:S01]  /*02b0*/  LDG.E R14, desc[UR4][R14.64] ;  /* 0x000000040e0e7981 */ /* 0x000ea2000c1e1900 */
[----:B---3--:R-:W-:Y:S02]  /*02c0*/  IABS R8, R12 ;  /* 0x0000000c00087213 */ /* 0x008fe40000000000 */
[----:B--2---:R-:W-:-:S04]  /*02d0*/  IABS R19, R14 ;  /* 0x0000000e00137213 */ /* 0x004fc80000000000 */
[----:B------:R-:W-:-:S04]  /*02e0*/  ISETP.GT.AND P1, PT, R8, R19, PT ;  /* 0x000000130800720c */ /* 0x000fc80003f24270 */
[----:B------:R-:W-:-:S05]  /*02f0*/  SEL R17, R17, R6, P1 ;  /* 0x0000000611117207 */ /* 0x000fca0000800000 */
[----:B------:R1:W-:Y:S04]  /*0300*/  STG.E desc[UR4][R2.64], R17 ;  /* 0x0000001102007986 */ /* 0x0003e8000c101904 */
.L_x_1:
[----:B------:R-:W-:Y:S05]  /*0310*/  BSYNC.RECONVERGENT B0 ;  /* 0x0000000000007941 */ /* 0x000fea0003800200 */
.L_x_0:
[----:B------:R-:W-:Y:S05]  /*0320*/  @!P0 EXIT ;  /* 0x000000000000894d */ /* 0x000fea0003800000 */
[----:B------:R-:W-:Y:S01]  /*0330*/  BAR.SYNC.DEFER_BLOCKING 0x0 ;  /* 0x0000000000007b1d */ /* 0x000fe20000010000 */
[C---:B------:R-:W-:Y:S01]  /*0340*/  ISETP.NE.AND P0, PT, R0.reuse, RZ, PT ;  /* 0x000000ff0000720c */ /* 0x040fe20003f05270 */
[----:B------:R-:W-:-:S05]  /*0350*/  VIADD R6, R0, 0x1 ;  /* 0x0000000100067836 */ /* 0x000fca0000000000 */
[----:B------:R-:W-:-:S07]  /*0360*/  SHF.R.U32.HI R0, RZ, 0x1, R6 ;  /* 0x00000001ff007819 */ /* 0x000fce0000011606 */
[----:B------:R-:W-:Y:S05]  /*0370*/  @P0 BRA `(.L_x_2) ;  /* 0xfffffffc00940947 */ /* 0x000fea000383ffff */
[----:B------:R-:W-:Y:S05]  /*0380*/  EXIT ;  /* 0x000000000000794d */ /* 0x000fea0003800000 */
.L_x_3:
[----:B------:R-:W-:-:S00]  /*0390*/  BRA `(.L_x_3) ;  /* 0xfffffffc00fc7947 */ /* 0x000fc0000383ffff */
[----:B------:R-:W-:-:S00]  /*03a0*/  NOP ;  /* 0x0000000000007918 */ /* 0x000fc00000000000 */
        /* <DEDUP_REMOVED lines=13> */
.L_x_4:


//--------------------- .nv.shared.reserved.0     --------------------------
	.section	.nv.shared.reserved.0,"aw",@nobits
	.weak		__nv_reservedSMEM_offset_0_alias
	.size		__nv_reservedSMEM_offset_0_alias, 0, 64
	.other		__nv_reservedSMEM_offset_0_alias,@"STO_CUDA_RESERVED_SHARED STV_DEFAULT"
__nv_reservedSMEM_offset_0_alias:
	.zero		0
	.zero		64


//--------------------- .nv.constant0._Z7findMaxPiiiS_ --------------------------
	.section	.nv.constant0._Z7findMaxPiiiS_,"a",@progbits
	.sectionflags	@""
	.align	4
.nv.constant0._Z7findMaxPiiiS_:
	.zero		920


//--------------------- SYMBOLS --------------------------

	.type		.nv.reservedSmem.offset0,@object
	.size		.nv.reservedSmem.offset0,0x4
